//
// Generated by NVIDIA NVVM Compiler
//
// Compiler Build ID: CL-36424714
// Cuda compilation tools, release 13.0, V13.0.88
// Based on NVVM 20.0.0
//

.version 9.0
.target sm_100
.address_size 64

	// .globl	_Z11matMulNaivePKfS0_Pfiii

.visible .entry _Z11matMulNaivePKfS0_Pfiii(
	.param .u64 .ptr .align 1 _Z11matMulNaivePKfS0_Pfiii_param_0,
	.param .u64 .ptr .align 1 _Z11matMulNaivePKfS0_Pfiii_param_1,
	.param .u64 .ptr .align 1 _Z11matMulNaivePKfS0_Pfiii_param_2,
	.param .u32 _Z11matMulNaivePKfS0_Pfiii_param_3,
	.param .u32 _Z11matMulNaivePKfS0_Pfiii_param_4,
	.param .u32 _Z11matMulNaivePKfS0_Pfiii_param_5
)
{
	.reg .pred 	%p<13>;
	.reg .b32 	%r<41>;
	.reg .b32 	%f<68>;
	.reg .b64 	%rd<53>;

	ld.param.u64 	%rd7, [_Z11matMulNaivePKfS0_Pfiii_param_0];
	ld.param.u64 	%rd8, [_Z11matMulNaivePKfS0_Pfiii_param_1];
	ld.param.u64 	%rd6, [_Z11matMulNaivePKfS0_Pfiii_param_2];
	ld.param.u32 	%r20, [_Z11matMulNaivePKfS0_Pfiii_param_3];
	ld.param.u32 	%r18, [_Z11matMulNaivePKfS0_Pfiii_param_4];
	ld.param.u32 	%r19, [_Z11matMulNaivePKfS0_Pfiii_param_5];
	cvta.to.global.u64 	%rd1, %rd8;
	cvta.to.global.u64 	%rd2, %rd7;
	mov.u32 	%r21, %ctaid.y;
	mov.u32 	%r22, %ntid.y;
	mov.u32 	%r23, %tid.y;
	mad.lo.s32 	%r1, %r21, %r22, %r23;
	mov.u32 	%r24, %ctaid.x;
	mov.u32 	%r25, %ntid.x;
	mov.u32 	%r26, %tid.x;
	mad.lo.s32 	%r2, %r24, %r25, %r26;
	setp.ge.s32 	%p1, %r1, %r20;
	setp.ge.s32 	%p2, %r2, %r19;
	or.pred  	%p3, %p1, %p2;
	@%p3 bra 	$L__BB0_14;
	setp.lt.s32 	%p4, %r18, 1;
	mov.f32 	%f67, 0f00000000;
	@%p4 bra 	$L__BB0_13;
	mul.lo.s32 	%r3, %r18, %r1;
	and.b32  	%r4, %r18, 7;
	setp.lt.u32 	%p5, %r18, 8;
	mov.f32 	%f67, 0f00000000;
	mov.b32 	%r39, 0;
	@%p5 bra 	$L__BB0_5;
	and.b32  	%r39, %r18, 2147483640;
	neg.s32 	%r37, %r39;
	shl.b32 	%r7, %r19, 3;
	mul.wide.u32 	%rd9, %r3, 4;
	add.s64 	%rd10, %rd9, %rd2;
	add.s64 	%rd52, %rd10, 16;
	mov.f32 	%f67, 0f00000000;
	mul.wide.s32 	%rd13, %r19, 4;
	mov.u32 	%r36, %r2;
$L__BB0_4:
	.pragma "nounroll";
	ld.global.f32 	%f17, [%rd52+-16];
	mul.wide.s32 	%rd11, %r36, 4;
	add.s64 	%rd12, %rd1, %rd11;
	ld.global.f32 	%f18, [%rd12];
	fma.rn.f32 	%f19, %f17, %f18, %f67;
	ld.global.f32 	%f20, [%rd52+-12];
	add.s64 	%rd14, %rd12, %rd13;
	ld.global.f32 	%f21, [%rd14];
	fma.rn.f32 	%f22, %f20, %f21, %f19;
	ld.global.f32 	%f23, [%rd52+-8];
	add.s64 	%rd15, %rd14, %rd13;
	ld.global.f32 	%f24, [%rd15];
	fma.rn.f32 	%f25, %f23, %f24, %f22;
	ld.global.f32 	%f26, [%rd52+-4];
	add.s64 	%rd16, %rd15, %rd13;
	ld.global.f32 	%f27, [%rd16];
	fma.rn.f32 	%f28, %f26, %f27, %f25;
	ld.global.f32 	%f29, [%rd52];
	add.s64 	%rd17, %rd16, %rd13;
	ld.global.f32 	%f30, [%rd17];
	fma.rn.f32 	%f31, %f29, %f30, %f28;
	ld.global.f32 	%f32, [%rd52+4];
	add.s64 	%rd18, %rd17, %rd13;
	ld.global.f32 	%f33, [%rd18];
	fma.rn.f32 	%f34, %f32, %f33, %f31;
	ld.global.f32 	%f35, [%rd52+8];
	add.s64 	%rd19, %rd18, %rd13;
	ld.global.f32 	%f36, [%rd19];
	fma.rn.f32 	%f37, %f35, %f36, %f34;
	ld.global.f32 	%f38, [%rd52+12];
	add.s64 	%rd20, %rd19, %rd13;
	ld.global.f32 	%f39, [%rd20];
	fma.rn.f32 	%f67, %f38, %f39, %f37;
	add.s32 	%r37, %r37, 8;
	add.s32 	%r36, %r36, %r7;
	add.s64 	%rd52, %rd52, 32;
	setp.ne.s32 	%p6, %r37, 0;
	@%p6 bra 	$L__BB0_4;
$L__BB0_5:
	setp.eq.s32 	%p7, %r4, 0;
	@%p7 bra 	$L__BB0_13;
	and.b32  	%r13, %r18, 3;
	setp.lt.u32 	%p8, %r4, 4;
	@%p8 bra 	$L__BB0_8;
	add.s32 	%r28, %r39, %r3;
	mul.wide.u32 	%rd21, %r28, 4;
	add.s64 	%rd22, %rd2, %rd21;
	ld.global.f32 	%f41, [%rd22];
	mad.lo.s32 	%r29, %r39, %r19, %r2;
	mul.wide.s32 	%rd23, %r29, 4;
	add.s64 	%rd24, %rd1, %rd23;
	ld.global.f32 	%f42, [%rd24];
	fma.rn.f32 	%f43, %f41, %f42, %f67;
	cvt.u64.u32 	%rd25, %r3;
	cvt.u64.u32 	%rd26, %r39;
	add.s64 	%rd27, %rd26, %rd25;
	shl.b64 	%rd28, %rd27, 2;
	add.s64 	%rd29, %rd2, %rd28;
	ld.global.f32 	%f44, [%rd29+4];
	mul.wide.s32 	%rd30, %r19, 4;
	add.s64 	%rd31, %rd24, %rd30;
	ld.global.f32 	%f45, [%rd31];
	fma.rn.f32 	%f46, %f44, %f45, %f43;
	ld.global.f32 	%f47, [%rd29+8];
	add.s64 	%rd32, %rd31, %rd30;
	ld.global.f32 	%f48, [%rd32];
	fma.rn.f32 	%f49, %f47, %f48, %f46;
	ld.global.f32 	%f50, [%rd29+12];
	add.s64 	%rd33, %rd32, %rd30;
	ld.global.f32 	%f51, [%rd33];
	fma.rn.f32 	%f67, %f50, %f51, %f49;
	add.s32 	%r39, %r39, 4;
$L__BB0_8:
	setp.eq.s32 	%p9, %r13, 0;
	@%p9 bra 	$L__BB0_13;
	setp.eq.s32 	%p10, %r13, 1;
	@%p10 bra 	$L__BB0_11;
	add.s32 	%r30, %r39, %r3;
	mul.wide.u32 	%rd34, %r30, 4;
	add.s64 	%rd35, %rd2, %rd34;
	ld.global.f32 	%f53, [%rd35];
	mad.lo.s32 	%r31, %r39, %r19, %r2;
	mul.wide.s32 	%rd36, %r31, 4;
	add.s64 	%rd37, %rd1, %rd36;
	ld.global.f32 	%f54, [%rd37];
	fma.rn.f32 	%f55, %f53, %f54, %f67;
	cvt.u64.u32 	%rd38, %r3;
	cvt.u64.u32 	%rd39, %r39;
	add.s64 	%rd40, %rd39, %rd38;
	shl.b64 	%rd41, %rd40, 2;
	add.s64 	%rd42, %rd2, %rd41;
	ld.global.f32 	%f56, [%rd42+4];
	mul.wide.s32 	%rd43, %r19, 4;
	add.s64 	%rd44, %rd37, %rd43;
	ld.global.f32 	%f57, [%rd44];
	fma.rn.f32 	%f67, %f56, %f57, %f55;
	add.s32 	%r39, %r39, 2;
$L__BB0_11:
	and.b32  	%r32, %r18, 1;
	setp.eq.b32 	%p11, %r32, 1;
	not.pred 	%p12, %p11;
	@%p12 bra 	$L__BB0_13;
	add.s32 	%r33, %r39, %r3;
	mul.wide.u32 	%rd45, %r33, 4;
	add.s64 	%rd46, %rd2, %rd45;
	ld.global.f32 	%f58, [%rd46];
	mad.lo.s32 	%r34, %r39, %r19, %r2;
	mul.wide.s32 	%rd47, %r34, 4;
	add.s64 	%rd48, %rd1, %rd47;
	ld.global.f32 	%f59, [%rd48];
	fma.rn.f32 	%f67, %f58, %f59, %f67;
$L__BB0_13:
	mad.lo.s32 	%r35, %r19, %r1, %r2;
	cvta.to.global.u64 	%rd49, %rd6;
	mul.wide.s32 	%rd50, %r35, 4;
	add.s64 	%rd51, %rd49, %rd50;
	st.global.f32 	[%rd51], %f67;
$L__BB0_14:
	ret;

}


// ===== COMPILED SASS (sm_100) =====

	.target	sm_100

	.elftype	@"ET_EXEC"


//--------------------- .note.nv.tkinfo           --------------------------
	.section	.note.nv.tkinfo,"",@"SHT_NOTE"
	.sectionflags	@"SHF_NOTE_NV_TKINFO"
	.tkinfo
        /*0018*/ 	.word	0x00000002
        /*0030*/ 	.string	""
        /*0030*/ 	.string	"ptxas"
        /*0030*/ 	.string	"Cuda compilation tools, release 13.0, V13.0.88"
        /*0030*/ 	.string	"Build cuda_13.0.r13.0/compiler.36424714_0"
        /*0030*/ 	.string	"-arch sm_100 -m 64 "



//--------------------- .note.nv.cuinfo           --------------------------
	.section	.note.nv.cuinfo,"",@"SHT_NOTE"
	.sectionflags	@"SHF_NOTE_NV_CUINFO"
        /*0018*/ 	.short	0x0002
        /*001a*/ 	.short	0x0064
        /*001c*/ 	.short	0x0082
	.zero		2


//--------------------- .nv.info                  --------------------------
	.section	.nv.info,"",@"SHT_CUDA_INFO"
	.align	4


	//----- nvinfo : EIATTR_REGCOUNT
	.align		4
        /*0000*/ 	.byte	0x04, 0x2f
        /*0002*/ 	.short	(.L_1 - .L_0)
	.align		4
.L_0:
        /*0004*/ 	.word	index@(_Z11matMulNaivePKfS0_Pfiii)
        /*0008*/ 	.word	0x00000020


	//----- nvinfo : EIATTR_FRAME_SIZE
	.align		4
.L_1:
        /*000c*/ 	.byte	0x04, 0x11
        /*000e*/ 	.short	(.L_3 - .L_2)
	.align		4
.L_2:
        /*0010*/ 	.word	index@(_Z11matMulNaivePKfS0_Pfiii)
        /*0014*/ 	.word	0x00000000


	//----- nvinfo : EIATTR_MIN_STACK_SIZE
	.align		4
.L_3:
        /*0018*/ 	.byte	0x04, 0x12
        /*001a*/ 	.short	(.L_5 - .L_4)
	.align		4
.L_4:
        /*001c*/ 	.word	index@(_Z11matMulNaivePKfS0_Pfiii)
        /*0020*/ 	.word	0x00000000
.L_5:


//--------------------- .nv.compat                --------------------------
	.section	.nv.compat,"",@"SHT_CUDA_COMPAT_INFO"
	.align	4
        /*0000*/ 	.byte	0x02, 0x09, 0x00, 0x00, 0x02, 0x02, 0x01, 0x00, 0x02, 0x05, 0x05, 0x00, 0x03, 0x07, 0x01, 0x01
        /*0010*/ 	.byte	0x02, 0x03, 0x00, 0x00, 0x02, 0x06, 0x01, 0x00, 0x04, 0x0b, 0x08, 0x00, 0x09, 0x00, 0x00, 0x00
        /*0020*/ 	.byte	0x00, 0x00, 0x00, 0x00


//--------------------- .nv.info._Z11matMulNaivePKfS0_Pfiii --------------------------
	.section	.nv.info._Z11matMulNaivePKfS0_Pfiii,"",@"SHT_CUDA_INFO"
	.sectionflags	@""
	.align	4


	//----- nvinfo : EIATTR_CUDA_API_VERSION
	.align		4
        /*0000*/ 	.byte	0x04, 0x37
        /*0002*/ 	.short	(.L_7 - .L_6)
.L_6:
        /*0004*/ 	.word	0x00000082


	//----- nvinfo : EIATTR_KPARAM_INFO
	.align		4
.L_7:
        /*0008*/ 	.byte	0x04, 0x17
        /*000a*/ 	.short	(.L_9 - .L_8)
.L_8:
        /*000c*/ 	.word	0x00000000
        /*0010*/ 	.short	0x0005
        /*0012*/ 	.short	0x0020
        /*0014*/ 	.byte	0x00, 0xf0, 0x11, 0x00


	//----- nvinfo : EIATTR_KPARAM_INFO
	.align		4
.L_9:
        /*0018*/ 	.byte	0x04, 0x17
        /*001a*/ 	.short	(.L_11 - .L_10)
.L_10:
        /*001c*/ 	.word	0x00000000
        /*0020*/ 	.short	0x0004
        /*0022*/ 	.short	0x001c
        /*0024*/ 	.byte	0x00, 0xf0, 0x11, 0x00


	//----- nvinfo : EIATTR_KPARAM_INFO
	.align		4
.L_11:
        /*0028*/ 	.byte	0x04, 0x17
        /*002a*/ 	.short	(.L_13 - .L_12)
.L_12:
        /*002c*/ 	.word	0x00000000
        /*0030*/ 	.short	0x0003
        /*0032*/ 	.short	0x0018
        /*0034*/ 	.byte	0x00, 0xf0, 0x11, 0x00


	//----- nvinfo : EIATTR_KPARAM_INFO
	.align		4
.L_13:
        /*0038*/ 	.byte	0x04, 0x17
        /*003a*/ 	.short	(.L_15 - .L_14)
.L_14:
        /*003c*/ 	.word	0x00000000
        /*0040*/ 	.short	0x0002
        /*0042*/ 	.short	0x0010
        /*0044*/ 	.byte	0x00, 0xf5, 0x21, 0x00


	//----- nvinfo : EIATTR_KPARAM_INFO
	.align		4
.L_15:
        /*0048*/ 	.byte	0x04, 0x17
        /*004a*/ 	.short	(.L_17 - .L_16)
.L_16:
        /*004c*/ 	.word	0x00000000
        /*0050*/ 	.short	0x0001
        /*0052*/ 	.short	0x0008
        /*0054*/ 	.byte	0x00, 0xf5, 0x21, 0x00


	//----- nvinfo : EIATTR_KPARAM_INFO
	.align		4
.L_17:
        /*0058*/ 	.byte	0x04, 0x17
        /*005a*/ 	.short	(.L_19 - .L_18)
.L_18:
        /*005c*/ 	.word	0x00000000
        /*0060*/ 	.short	0x0000
        /*0062*/ 	.short	0x0000
        /*0064*/ 	.byte	0x00, 0xf5, 0x21, 0x00


	//----- nvinfo : EIATTR_SPARSE_MMA_MASK
	.align		4
.L_19:
        /*0068*/ 	.byte	0x03, 0x50
        /*006a*/ 	.short	0x0000


	//----- nvinfo : EIATTR_MAXREG_COUNT
	.align		4
        /*006c*/ 	.byte	0x03, 0x1b
        /*006e*/ 	.short	0x00ff


	//----- nvinfo : EIATTR_MERCURY_ISA_VERSION
	.align		4
        /*0070*/ 	.byte	0x03, 0x5f
        /*0072*/ 	.short	0x0101


	//----- nvinfo : EIATTR_VRC_CTA_INIT_COUNT
	.align		4
        /*0074*/ 	.byte	0x02, 0x4a
	.zero		1
	.zero		1


	//----- nvinfo : EIATTR_EXIT_INSTR_OFFSETS
	.align		4
        /*0078*/ 	.byte	0x04, 0x1c
        /*007a*/ 	.short	(.L_21 - .L_20)


	//   ....[0]....
.L_20:
        /*007c*/ 	.word	0x000000d0


	//   ....[1]....
        /*0080*/ 	.word	0x000008f0


	//----- nvinfo : EIATTR_CBANK_PARAM_SIZE
	.align		4
.L_21:
        /*0084*/ 	.byte	0x03, 0x19
        /*0086*/ 	.short	0x0024


	//----- nvinfo : EIATTR_PARAM_CBANK
	.align		4
        /*0088*/ 	.byte	0x04, 0x0a
        /*008a*/ 	.short	(.L_23 - .L_22)
	.align		4
.L_22:
        /*008c*/ 	.word	index@(.nv.constant0._Z11matMulNaivePKfS0_Pfiii)
        /*0090*/ 	.short	0x0380
        /*0092*/ 	.short	0x0024


	//----- nvinfo : EIATTR_SW_WAR
	.align		4
.L_23:
        /*0094*/ 	.byte	0x04, 0x36
        /*0096*/ 	.short	(.L_25 - .L_24)
.L_24:
        /*0098*/ 	.word	0x00000008
.L_25:


//--------------------- .nv.callgraph             --------------------------
	.section	.nv.callgraph,"",@"SHT_CUDA_CALLGRAPH"
	.align	4
	.sectionentsize	8
	.align		4
        /*0000*/ 	.word	0x00000000
	.align		4
        /*0004*/ 	.word	0xffffffff
	.align		4
        /*0008*/ 	.word	0x00000000
	.align		4
        /*000c*/ 	.word	0xfffffffe
	.align		4
        /*0010*/ 	.word	0x00000000
	.align		4
        /*0014*/ 	.word	0xfffffffd
	.align		4
        /*0018*/ 	.word	0x00000000
	.align		4
        /*001c*/ 	.word	0xfffffffc


//--------------------- .text._Z11matMulNaivePKfS0_Pfiii --------------------------
	.section	.text._Z11matMulNaivePKfS0_Pfiii,"ax",@progbits
	.align	128
        .global         _Z11matMulNaivePKfS0_Pfiii
        .type           _Z11matMulNaivePKfS0_Pfiii,@function
        .size           _Z11matMulNaivePKfS0_Pfiii,(.L_x_5 - _Z11matMulNaivePKfS0_Pfiii)
        .other          _Z11matMulNaivePKfS0_Pfiii,@"STO_CUDA_ENTRY STV_DEFAULT"
_Z11matMulNaivePKfS0_Pfiii:
.text._Z11matMulNaivePKfS0_Pfiii:
[----:B------:R-:W-:Y:S01]  /*0000*/  LDC R1, c[0x0][0x37c] ;  /* 0x0000df00ff017b82 */ /* 0x000fe20000000800 */
[----:B------:R-:W0:Y:S07]  /*0010*/  S2R R5, SR_TID.X ;  /* 0x0000000000057919 */ /* 0x000e2e0000002100 */
[----:B------:R-:W1:Y:S01]  /*0020*/  LDC R16, c[0x0][0x364] ;  /* 0x0000d900ff107b82 */ /* 0x000e620000000800 */
[----:B------:R-:W2:Y:S01]  /*0030*/  LDCU UR6, c[0x0][0x398] ;  /* 0x00007300ff0677ac */ /* 0x000ea20008000800 */
[----:B------:R-:W1:Y:S06]  /*0040*/  S2R R3, SR_TID.Y ;  /* 0x0000000000037919 */ /* 0x000e6c0000002200 */
[----:B------:R-:W0:Y:S08]  /*0050*/  S2UR UR5, SR_CTAID.X ;  /* 0x00000000000579c3 */ /* 0x000e300000002500 */
[----:B------:R-:W0:Y:S08]  /*0060*/  LDC R0, c[0x0][0x360] ;  /* 0x0000d800ff007b82 */ /* 0x000e300000000800 */
[----:B------:R-:W1:Y:S08]  /*0070*/  S2UR UR4, SR_CTAID.Y ;  /* 0x00000000000479c3 */ /* 0x000e700000002600 */
[----:B------:R-:W3:Y:S01]  /*0080*/  LDC R17, c[0x0][0x3a0] ;  /* 0x0000e800ff117b82 */ /* 0x000ee20000000800 */
[----:B0-----:R-:W-:-:S02]  /*0090*/  IMAD R0, R0, UR5, R5 ;  /* 0x0000000500007c24 */ /* 0x001fc4000f8e0205 */
[----:B-1----:R-:W-:-:S03]  /*00a0*/  IMAD R16, R16, UR4, R3 ;  /* 0x0000000410107c24 */ /* 0x002fc6000f8e0203 */
[----:B---3--:R-:W-:-:S04]  /*00b0*/  ISETP.GE.AND P0, PT, R0, R17, PT ;  /* 0x000000110000720c */ /* 0x008fc80003f06270 */
[----:B--2---:R-:W-:-:S13]  /*00c0*/  ISETP.GE.OR P0, PT, R16, UR6, P0 ;  /* 0x0000000610007c0c */ /* 0x004fda0008706670 */
[----:B------:R-:W-:Y:S05]  /*00d0*/  @P0 EXIT ;  /* 0x000000000000094d */ /* 0x000fea0003800000 */
[----:B------:R-:W0:Y:S01]  /*00e0*/  LDC R19, c[0x0][0x39c] ;  /* 0x0000e700ff137b82 */ /* 0x000e220000000800 */
[----:B------:R-:W1:Y:S01]  /*00f0*/  LDCU.64 UR4, c[0x0][0x358] ;  /* 0x00006b00ff0477ac */ /* 0x000e620008000a00 */
[----:B------:R-:W-:Y:S01]  /*0100*/  HFMA2 R24, -RZ, RZ, 0, 0 ;  /* 0x00000000ff187431 */ /* 0x000fe200000001ff */
[----:B0-----:R-:W-:-:S13]  /*0110*/  ISETP.GE.AND P0, PT, R19, 0x1, PT ;  /* 0x000000011300780c */ /* 0x001fda0003f06270 */
[----:B-1----:R-:W-:Y:S05]  /*0120*/  @!P0 BRA `(.L_x_0) ;  /* 0x0000000400e08947 */ /* 0x002fea0003800000 */
[C---:B------:R-:W-:Y:S01]  /*0130*/  ISETP.GE.U32.AND P1, PT, R19.reuse, 0x8, PT ;  /* 0x000000081300780c */ /* 0x040fe20003f26070 */
[----:B------:R-:W-:Y:S01]  /*0140*/  IMAD R20, R16, R19, RZ ;  /* 0x0000001310147224 */ /* 0x000fe200078e02ff */
[----:B------:R-:W-:Y:S02]  /*0150*/  LOP3.LUT R27, R19, 0x7, RZ, 0xc0, !PT ;  /* 0x00000007131b7812 */ /* 0x000fe400078ec0ff */
[----:B------:R-:W-:Y:S02]  /*0160*/  MOV R24, RZ ;  /* 0x000000ff00187202 */ /* 0x000fe40000000f00 */
[----:B------:R-:W-:Y:S02]  /*0170*/  ISETP.NE.AND P0, PT, R27, RZ, PT ;  /* 0x000000ff1b00720c */ /* 0x000fe40003f05270 */
[----:B------:R-:W-:-:S05]  /*0180*/  MOV R21, RZ ;  /* 0x000000ff00157202 */ /* 0x000fca0000000f00 */
[----:B------:R-:W-:Y:S06]  /*0190*/  @!P1 BRA `(.L_x_1) ;  /* 0x0000000000c49947 */ /* 0x000fec0003800000 */
[----:B------:R-:W0:Y:S01]  /*01a0*/  LDC.64 R2, c[0x0][0x380] ;  /* 0x0000e000ff027b82 */ /* 0x000e220000000a00 */
[----:B------:R-:W-:Y:S02]  /*01b0*/  LOP3.LUT R21, R19, 0x7ffffff8, RZ, 0xc0, !PT ;  /* 0x7ffffff813157812 */ /* 0x000fe400078ec0ff */
[----:B------:R-:W-:Y:S02]  /*01c0*/  MOV R24, RZ ;  /* 0x000000ff00187202 */ /* 0x000fe40000000f00 */
[----:B------:R-:W-:Y:S02]  /*01d0*/  MOV R18, R0 ;  /* 0x0000000000127202 */ /* 0x000fe40000000f00 */
[----:B------:R-:W-:Y:S01]  /*01e0*/  IADD3 R22, PT, PT, -R21, RZ, RZ ;  /* 0x000000ff15167210 */ /* 0x000fe20007ffe1ff */
[----:B0-----:R-:W-:-:S03]  /*01f0*/  IMAD.WIDE.U32 R2, R20, 0x4, R2 ;  /* 0x0000000414027825 */ /* 0x001fc600078e0002 */
[----:B------:R-:W-:-:S04]  /*0200*/  IADD3 R4, P1, PT, R2, 0x10, RZ ;  /* 0x0000001002047810 */ /* 0x000fc80007f3e0ff */
[----:B------:R-:W-:-:S09]  /*0210*/  IADD3.X R5, PT, PT, RZ, R3, RZ, P1, !PT ;  /* 0x00000003ff057210 */ /* 0x000fd20000ffe4ff */
.L_x_2:
[----:B------:R-:W0:Y:S01]  /*0220*/  LDC.64 R14, c[0x0][0x388] ;  /* 0x0000e200ff0e7b82 */ /* 0x000e220000000a00 */
[----:B------:R-:W-:Y:S02]  /*0230*/  MOV R2, R4 ;  /* 0x0000000400027202 */ /* 0x000fe40000000f00 */
[----:B------:R-:W-:-:S05]  /*0240*/  MOV R3, R5 ;  /* 0x0000000500037202 */ /* 0x000fca0000000f00 */
[----:B------:R-:W2:Y:S04]  /*0250*/  LDG.E R25, desc[UR4][R2.64+-0x10] ;  /* 0xfffff00402197981 */ /* 0x000ea8000c1e1900 */
[----:B------:R-:W3:Y:S04]  /*0260*/  LDG.E R23, desc[UR4][R2.64+-0xc] ;  /* 0xfffff40402177981 */ /* 0x000ee8000c1e1900 */
[----:B------:R-:W4:Y:S04]  /*0270*/  LDG.E R29, desc[UR4][R2.64+-0x8] ;  /* 0xfffff804021d7981 */ /* 0x000f28000c1e1900 */
[----:B------:R-:W5:Y:S01]  /*0280*/  LDG.E R28, desc[UR4][R2.64+-0x4] ;  /* 0xfffffc04021c7981 */ /* 0x000f62000c1e1900 */
[----:B0-----:R-:W-:-:S05]  /*0290*/  IMAD.WIDE R14, R18, 0x4, R14 ;  /* 0x00000004120e7825 */ /* 0x001fca00078e020e */
[----:B------:R0:W2:Y:S01]  /*02a0*/  LDG.E R26, desc[UR4][R14.64] ;  /* 0x000000040e1a7981 */ /* 0x0000a2000c1e1900 */
[----:B------:R-:W-:-:S04]  /*02b0*/  IMAD.WIDE R12, R17, 0x4, R14 ;  /* 0x00000004110c7825 */ /* 0x000fc800078e020e */
[C---:B------:R-:W-:Y:S02]  /*02c0*/  IMAD.WIDE R4, R17.reuse, 0x4, R12 ;  /* 0x0000000411047825 */ /* 0x040fe400078e020c */
[----:B------:R-:W3:Y:S02]  /*02d0*/  LDG.E R12, desc[UR4][R12.64] ;  /* 0x000000040c0c7981 */ /* 0x000ee4000c1e1900 */
[C---:B------:R-:W-:Y:S02]  /*02e0*/  IMAD.WIDE R8, R17.reuse, 0x4, R4 ;  /* 0x0000000411087825 */ /* 0x040fe400078e0204 */
[----:B------:R-:W4:Y:S02]  /*02f0*/  LDG.E R4, desc[UR4][R4.64] ;  /* 0x0000000404047981 */ /* 0x000f24000c1e1900 */
[C---:B------:R-:W-:Y:S02]  /*0300*/  IMAD.WIDE R6, R17.reuse, 0x4, R8 ;  /* 0x0000000411067825 */ /* 0x040fe400078e0208 */
[----:B------:R-:W5:Y:S02]  /*0310*/  LDG.E R8, desc[UR4][R8.64] ;  /* 0x0000000408087981 */ /* 0x000f64000c1e1900 */
[----:B------:R-:W-:-:S02]  /*0320*/  IMAD.WIDE R10, R17, 0x4, R6 ;  /* 0x00000004110a7825 */ /* 0x000fc400078e0206 */
[----:B------:R-:W5:Y:S04]  /*0330*/  LDG.E R5, desc[UR4][R2.64] ;  /* 0x0000000402057981 */ /* 0x000f68000c1e1900 */
[----:B------:R-:W5:Y:S01]  /*0340*/  LDG.E R6, desc[UR4][R6.64] ;  /* 0x0000000406067981 */ /* 0x000f62000c1e1900 */
[----:B0-----:R-:W-:-:S03]  /*0350*/  IMAD.WIDE R14, R17, 0x4, R10 ;  /* 0x00000004110e7825 */ /* 0x001fc600078e020a */
[----:B------:R-:W5:Y:S04]  /*0360*/  LDG.E R10, desc[UR4][R10.64] ;  /* 0x000000040a0a7981 */ /* 0x000f68000c1e1900 */
[----:B------:R-:W5:Y:S04]  /*0370*/  LDG.E R13, desc[UR4][R14.64] ;  /* 0x000000040e0d7981 */ /* 0x000f68000c1e1900 */
[----:B------:R-:W5:Y:S04]  /*0380*/  LDG.E R7, desc[UR4][R2.64+0x4] ;  /* 0x0000040402077981 */ /* 0x000f68000c1e1900 */
[----:B------:R-:W5:Y:S01]  /*0390*/  LDG.E R9, desc[UR4][R2.64+0xc] ;  /* 0x00000c0402097981 */ /* 0x000f62000c1e1900 */
[----:B--2---:R-:W-:Y:S01]  /*03a0*/  FFMA R26, R25, R26, R24 ;  /* 0x0000001a191a7223 */ /* 0x004fe20000000018 */
[----:B------:R-:W-:-:S02]  /*03b0*/  IMAD.WIDE R24, R17, 0x4, R14 ;  /* 0x0000000411187825 */ /* 0x000fc400078e020e */
[----:B------:R-:W2:Y:S04]  /*03c0*/  LDG.E R14, desc[UR4][R2.64+0x8] ;  /* 0x00000804020e7981 */ /* 0x000ea8000c1e1900 */
[----:B------:R-:W2:Y:S01]  /*03d0*/  LDG.E R24, desc[UR4][R24.64] ;  /* 0x0000000418187981 */ /* 0x000ea2000c1e1900 */
[----:B---3--:R-:W-:Y:S01]  /*03e0*/  FFMA R12, R23, R12, R26 ;  /* 0x0000000c170c7223 */ /* 0x008fe2000000001a */
[----:B------:R-:W-:-:S03]  /*03f0*/  IADD3 R22, PT, PT, R22, 0x8, RZ ;  /* 0x0000000816167810 */ /* 0x000fc60007ffe0ff */
[----:B----4-:R-:W-:Y:S01]  /*0400*/  FFMA R29, R29, R4, R12 ;  /* 0x000000041d1d7223 */ /* 0x010fe2000000000c */
[----:B------:R-:W-:-:S03]  /*0410*/  ISETP.NE.AND P1, PT, R22, RZ, PT ;  /* 0x000000ff1600720c */ /* 0x000fc60003f25270 */
[----:B-----5:R-:W-:Y:S01]  /*0420*/  FFMA R8, R28, R8, R29 ;  /* 0x000000081c087223 */ /* 0x020fe2000000001d */
[----:B------:R-:W-:-:S03]  /*0430*/  IADD3 R4, P2, PT, R2, 0x20, RZ ;  /* 0x0000002002047810 */ /* 0x000fc60007f5e0ff */
[----:B------:R-:W-:Y:S01]  /*0440*/  FFMA R6, R5, R6, R8 ;  /* 0x0000000605067223 */ /* 0x000fe20000000008 */
[----:B------:R-:W-:Y:S02]  /*0450*/  IADD3.X R5, PT, PT, RZ, R3, RZ, P2, !PT ;  /* 0x00000003ff057210 */ /* 0x000fe400017fe4ff */
[----:B------:R-:W-:Y:S01]  /*0460*/  LEA R18, R17, R18, 0x3 ;  /* 0x0000001211127211 */ /* 0x000fe200078e18ff */
[----:B------:R-:W-:-:S04]  /*0470*/  FFMA R7, R7, R10, R6 ;  /* 0x0000000a07077223 */ /* 0x000fc80000000006 */
[----:B--2---:R-:W-:-:S04]  /*0480*/  FFMA R14, R14, R13, R7 ;  /* 0x0000000d0e0e7223 */ /* 0x004fc80000000007 */
[----:B------:R-:W-:Y:S01]  /*0490*/  FFMA R24, R9, R24, R14 ;  /* 0x0000001809187223 */ /* 0x000fe2000000000e */
[----:B------:R-:W-:Y:S06]  /*04a0*/  @P1 BRA `(.L_x_2) ;  /* 0xfffffffc005c1947 */ /* 0x000fec000383ffff */
.L_x_1:
[----:B------:R-:W-:Y:S05]  /*04b0*/  @!P0 BRA `(.L_x_0) ;  /* 0x0000000000fc8947 */ /* 0x000fea0003800000 */
[----:B------:R-:W-:Y:S02]  /*04c0*/  ISETP.GE.U32.AND P1, PT, R27, 0x4, PT ;  /* 0x000000041b00780c */ /* 0x000fe40003f26070 */
[----:B------:R-:W-:-:S04]  /*04d0*/  LOP3.LUT R14, R19, 0x3, RZ, 0xc0, !PT ;  /* 0x00000003130e7812 */ /* 0x000fc800078ec0ff */
[----:B------:R-:W-:-:S07]  /*04e0*/  ISETP.NE.AND P0, PT, R14, RZ, PT ;  /* 0x000000ff0e00720c */ /* 0x000fce0003f05270 */
[----:B------:R-:W-:Y:S06]  /*04f0*/  @!P1 BRA `(.L_x_3) ;  /* 0x00000000006c9947 */ /* 0x000fec0003800000 */
[----:B------:R-:W0:Y:S01]  /*0500*/  LDC.64 R4, c[0x0][0x388] ;  /* 0x0000e200ff047b82 */ /* 0x000e220000000a00 */
[----:B------:R-:W1:Y:S01]  /*0510*/  LDCU.64 UR6, c[0x0][0x380] ;  /* 0x00007000ff0677ac */ /* 0x000e620008000a00 */
[----:B------:R-:W-:Y:S01]  /*0520*/  IMAD R7, R21, R17, R0 ;  /* 0x0000001115077224 */ /* 0x000fe200078e0200 */
[CC--:B------:R-:W-:Y:S02]  /*0530*/  IADD3 R3, PT, PT, R20.reuse, R21.reuse, RZ ;  /* 0x0000001514037210 */ /* 0x0c0fe40007ffe0ff */
[----:B------:R-:W-:-:S03]  /*0540*/  IADD3 R8, P1, PT, R20, R21, RZ ;  /* 0x0000001514087210 */ /* 0x000fc60007f3e0ff */
[----:B------:R-:W2:Y:S01]  /*0550*/  LDC.64 R12, c[0x0][0x380] ;  /* 0x0000e000ff0c7b82 */ /* 0x000ea20000000a00 */
[----:B0-----:R-:W-:-:S04]  /*0560*/  IMAD.WIDE R4, R7, 0x4, R4 ;  /* 0x0000000407047825 */ /* 0x001fc800078e0204 */
[----:B------:R-:W-:Y:S02]  /*0570*/  IMAD.WIDE R6, R17, 0x4, R4 ;  /* 0x0000000411067825 */ /* 0x000fe400078e0204 */
[----:B------:R-:W3:Y:S02]  /*0580*/  LDG.E R4, desc[UR4][R4.64] ;  /* 0x0000000404047981 */ /* 0x000ee4000c1e1900 */
[----:B--2---:R-:W-:Y:S01]  /*0590*/  IMAD.WIDE.U32 R12, R3, 0x4, R12 ;  /* 0x00000004030c7825 */ /* 0x004fe200078e000c */
[----:B------:R-:W-:Y:S02]  /*05a0*/  IADD3.X R3, PT, PT, RZ, RZ, RZ, P1, !PT ;  /* 0x000000ffff037210 */ /* 0x000fe40000ffe4ff */
[----:B-1----:R-:W-:-:S03]  /*05b0*/  LEA R2, P1, R8, UR6, 0x2 ;  /* 0x0000000608027c11 */ /* 0x002fc6000f8210ff */
[----:B------:R-:W3:Y:S01]  /*05c0*/  LDG.E R13, desc[UR4][R12.64] ;  /* 0x000000040c0d7981 */ /* 0x000ee2000c1e1900 */
[----:B------:R-:W-:Y:S01]  /*05d0*/  LEA.HI.X R3, R8, UR7, R3, 0x2, P1 ;  /* 0x0000000708037c11 */ /* 0x000fe200088f1403 */
[C---:B------:R-:W-:Y:S02]  /*05e0*/  IMAD.WIDE R8, R17.reuse, 0x4, R6 ;  /* 0x0000000411087825 */ /* 0x040fe400078e0206 */
[----:B------:R-:W2:Y:S04]  /*05f0*/  LDG.E R6, desc[UR4][R6.64] ;  /* 0x0000000406067981 */ /* 0x000ea8000c1e1900 */
[----:B------:R-:W2:Y:S01]  /*0600*/  LDG.E R15, desc[UR4][R2.64+0x4] ;  /* 0x00000404020f7981 */ /* 0x000ea2000c1e1900 */
[----:B------:R-:W-:-:S03]  /*0610*/  IMAD.WIDE R10, R17, 0x4, R8 ;  /* 0x00000004110a7825 */ /* 0x000fc600078e0208 */
[----:B------:R-:W4:Y:S04]  /*0620*/  LDG.E R22, desc[UR4][R8.64] ;  /* 0x0000000408167981 */ /* 0x000f28000c1e1900 */
[----:B------:R-:W4:Y:S04]  /*0630*/  LDG.E R18, desc[UR4][R2.64+0x8] ;  /* 0x0000080402127981 */ /* 0x000f28000c1e1900 */
[----:B------:R-:W5:Y:S04]  /*0640*/  LDG.E R26, desc[UR4][R2.64+0xc] ;  /* 0x00000c04021a7981 */ /* 0x000f68000c1e1900 */
[----:B------:R-:W5:Y:S01]  /*0650*/  LDG.E R10, desc[UR4][R10.64] ;  /* 0x000000040a0a7981 */ /* 0x000f62000c1e1900 */
[----:B------:R-:W-:Y:S01]  /*0660*/  IADD3 R21, PT, PT, R21, 0x4, RZ ;  /* 0x0000000415157810 */ /* 0x000fe20007ffe0ff */
[----:B---3--:R-:W-:-:S04]  /*0670*/  FFMA R24, R13, R4, R24 ;  /* 0x000000040d187223 */ /* 0x008fc80000000018 */
[----:B--2---:R-:W-:-:S04]  /*0680*/  FFMA R15, R15, R6, R24 ;  /* 0x000000060f0f7223 */ /* 0x004fc80000000018 */
[----:B----4-:R-:W-:-:S04]  /*0690*/  FFMA R15, R18, R22, R15 ;  /* 0x00000016120f7223 */ /* 0x010fc8000000000f */
[----:B-----5:R-:W-:-:S07]  /*06a0*/  FFMA R24, R26, R10, R15 ;  /* 0x0000000a1a187223 */ /* 0x020fce000000000f */
.L_x_3:
[----:B------:R-:W-:Y:S05]  /*06b0*/  @!P0 BRA `(.L_x_0) ;  /* 0x00000000007c8947 */ /* 0x000fea0003800000 */
[----:B------:R-:W-:Y:S01]  /*06c0*/  ISETP.NE.AND P1, PT, R14, 0x1, PT ;  /* 0x000000010e00780c */ /* 0x000fe20003f25270 */
[----:B------:R-:W0:Y:S01]  /*06d0*/  LDC.64 R10, c[0x0][0x380] ;  /* 0x0000e000ff0a7b82 */ /* 0x000e220000000a00 */
[----:B------:R-:W-:-:S04]  /*06e0*/  LOP3.LUT R19, R19, 0x1, RZ, 0xc0, !PT ;  /* 0x0000000113137812 */ /* 0x000fc800078ec0ff */
[----:B------:R-:W-:-:S03]  /*06f0*/  ISETP.NE.U32.AND P0, PT, R19, 0x1, PT ;  /* 0x000000011300780c */ /* 0x000fc60003f05070 */
[----:B------:R-:W1:Y:S04]  /*0700*/  LDC.64 R8, c[0x0][0x388] ;  /* 0x0000e200ff087b82 */ /* 0x000e680000000a00 */
[CC--:B------:R-:W-:Y:S02]  /*0710*/  @P1 IADD3 R13, PT, PT, R20.reuse, R21.reuse, RZ ;  /* 0x00000015140d1210 */ /* 0x0c0fe40007ffe0ff */
[----:B------:R-:W-:Y:S02]  /*0720*/  @P1 IADD3 R12, P2, PT, R20, R21, RZ ;  /* 0x00000015140c1210 */ /* 0x000fe40007f5e0ff */
[----:B------:R-:W2:Y:S02]  /*0730*/  @P1 LDC.64 R2, c[0x0][0x380] ;  /* 0x0000e000ff021b82 */ /* 0x000ea40000000a00 */
[----:B------:R-:W-:-:S06]  /*0740*/  @P1 IADD3.X R14, PT, PT, RZ, RZ, RZ, P2, !PT ;  /* 0x000000ffff0e1210 */ /* 0x000fcc00017fe4ff */
[----:B------:R-:W3:Y:S01]  /*0750*/  LDC.64 R4, c[0x0][0x380] ;  /* 0x0000e000ff047b82 */ /* 0x000ee20000000a00 */
[----:B0-----:R-:W-:-:S04]  /*0760*/  @P1 IMAD.WIDE.U32 R10, R13, 0x4, R10 ;  /* 0x000000040d0a1825 */ /* 0x001fc800078e000a */
[C---:B------:R-:W-:Y:S01]  /*0770*/  @P1 IMAD R13, R21.reuse, R17, R0 ;  /* 0x00000011150d1224 */ /* 0x040fe200078e0200 */
[----:B------:R-:W-:Y:S01]  /*0780*/  @P1 IADD3 R21, PT, PT, R21, 0x2, RZ ;  /* 0x0000000215151810 */ /* 0x000fe20007ffe0ff */
[----:B------:R-:W4:Y:S01]  /*0790*/  @P1 LDG.E R11, desc[UR4][R10.64] ;  /* 0x000000040a0b1981 */ /* 0x000f22000c1e1900 */
[----:B------:R-:W0:Y:S01]  /*07a0*/  LDC.64 R6, c[0x0][0x388] ;  /* 0x0000e200ff067b82 */ /* 0x000e220000000a00 */
[----:B-1----:R-:W-:Y:S01]  /*07b0*/  @P1 IMAD.WIDE R8, R13, 0x4, R8 ;  /* 0x000000040d081825 */ /* 0x002fe200078e0208 */
[----:B------:R-:W-:Y:S02]  /*07c0*/  @!P0 IADD3 R15, PT, PT, R20, R21, RZ ;  /* 0x00000015140f8210 */ /* 0x000fe40007ffe0ff */
[----:B--2---:R-:W-:Y:S01]  /*07d0*/  @P1 LEA R2, P2, R12, R2, 0x2 ;  /* 0x000000020c021211 */ /* 0x004fe200078410ff */
[----:B------:R-:W-:-:S03]  /*07e0*/  @!P0 IMAD R21, R21, R17, R0 ;  /* 0x0000001115158224 */ /* 0x000fc600078e0200 */
[----:B------:R-:W-:Y:S01]  /*07f0*/  @P1 LEA.HI.X R3, R12, R3, R14, 0x2, P2 ;  /* 0x000000030c031211 */ /* 0x000fe200010f140e */
[----:B------:R-:W-:Y:S01]  /*0800*/  @P1 IMAD.WIDE R12, R17, 0x4, R8 ;  /* 0x00000004110c1825 */ /* 0x000fe200078e0208 */
[----:B------:R-:W4:Y:S03]  /*0810*/  @P1 LDG.E R14, desc[UR4][R8.64] ;  /* 0x00000004080e1981 */ /* 0x000f26000c1e1900 */
[----:B---3--:R-:W-:Y:S01]  /*0820*/  @!P0 IMAD.WIDE.U32 R4, R15, 0x4, R4 ;  /* 0x000000040f048825 */ /* 0x008fe200078e0004 */
[----:B------:R-:W2:Y:S04]  /*0830*/  @P1 LDG.E R2, desc[UR4][R2.64+0x4] ;  /* 0x0000040402021981 */ /* 0x000ea8000c1e1900 */
[----:B------:R-:W2:Y:S01]  /*0840*/  @P1 LDG.E R12, desc[UR4][R12.64] ;  /* 0x000000040c0c1981 */ /* 0x000ea2000c1e1900 */
[----:B0-----:R-:W-:-:S03]  /*0850*/  @!P0 IMAD.WIDE R6, R21, 0x4, R6 ;  /* 0x0000000415068825 */ /* 0x001fc600078e0206 */
[----:B------:R-:W3:Y:S04]  /*0860*/  @!P0 LDG.E R5, desc[UR4][R4.64] ;  /* 0x0000000404058981 */ /* 0x000ee8000c1e1900 */
[----:B------:R-:W3:Y:S01]  /*0870*/  @!P0 LDG.E R6, desc[UR4][R6.64] ;  /* 0x0000000406068981 */ /* 0x000ee2000c1e1900 */
[----:B----4-:R-:W-:-:S04]  /*0880*/  @P1 FFMA R11, R11, R14, R24 ;  /* 0x0000000e0b0b1223 */ /* 0x010fc80000000018 */
[----:B--2---:R-:W-:-:S04]  /*0890*/  @P1 FFMA R24, R2, R12, R11 ;  /* 0x0000000c02181223 */ /* 0x004fc8000000000b */
[----:B---3--:R-:W-:-:S07]  /*08a0*/  @!P0 FFMA R24, R5, R6, R24 ;  /* 0x0000000605188223 */ /* 0x008fce0000000018 */
.L_x_0:
[----:B------:R-:W0:Y:S01]  /*08b0*/  LDC.64 R2, c[0x0][0x390] ;  /* 0x0000e400ff027b82 */ /* 0x000e220000000a00 */
[----:B------:R-:W-:-:S04]  /*08c0*/  IMAD R17, R16, R17, R0 ;  /* 0x0000001110117224 */ /* 0x000fc800078e0200 */
[----:B0-----:R-:W-:-:S05]  /*08d0*/  IMAD.WIDE R2, R17, 0x4, R2 ;  /* 0x0000000411027825 */ /* 0x001fca00078e0202 */
[----:B------:R-:W-:Y:S01]  /*08e0*/  STG.E desc[UR4][R2.64], R24 ;  /* 0x0000001802007986 */ /* 0x000fe2000c101904 */
[----:B------:R-:W-:Y:S05]  /*08f0*/  EXIT ;  /* 0x000000000000794d */ /* 0x000fea0003800000 */
.L_x_4:
[----:B------:R-:W-:-:S00]  /*0900*/  BRA `(.L_x_4) ;  /* 0xfffffffc00fc7947 */ /* 0x000fc0000383ffff */
[----:B------:R-:W-:-:S00]  /*0910*/  NOP ;  /* 0x0000000000007918 */ /* 0x000fc00000000000 */
        /* <DEDUP_REMOVED lines=14> */
.L_x_5:


//--------------------- .nv.shared.reserved.0     --------------------------
	.section	.nv.shared.reserved.0,"aw",@nobits
	.weak		__nv_reservedSMEM_offset_0_alias
	.size		__nv_reservedSMEM_offset_0_alias, 0, 64
	.other		__nv_reservedSMEM_offset_0_alias,@"STO_CUDA_RESERVED_SHARED STV_DEFAULT"
__nv_reservedSMEM_offset_0_alias:
	.zero		0
	.zero		64


//--------------------- .nv.constant0._Z11matMulNaivePKfS0_Pfiii --------------------------
	.section	.nv.constant0._Z11matMulNaivePKfS0_Pfiii,"a",@progbits
	.sectionflags	@""
	.align	4
.nv.constant0._Z11matMulNaivePKfS0_Pfiii:
	.zero		932


//--------------------- SYMBOLS --------------------------

	.type		.nv.reservedSmem.offset0,@object
	.size		.nv.reservedSmem.offset0,0x4
